//
// Generated by NVIDIA NVVM Compiler
//
// Compiler Build ID: CL-36424714
// Cuda compilation tools, release 13.0, V13.0.88
// Based on NVVM 20.0.0
//

.version 9.0
.target sm_100
.address_size 64

	// .globl	_Z4sortPii

.visible .entry _Z4sortPii(
	.param .u64 .ptr .align 1 _Z4sortPii_param_0,
	.param .u32 _Z4sortPii_param_1
)
{
	.reg .pred 	%p<39>;
	.reg .b32 	%r<165>;
	.reg .b64 	%rd<82>;

	ld.param.u64 	%rd11, [_Z4sortPii_param_0];
	cvta.to.global.u64 	%rd1, %rd11;
	mov.u32 	%r1, %tid.x;
	setp.lt.u32 	%p1, %r1, 2;
	mov.b64 	%rd81, 0;
	@%p1 bra 	$L__BB0_15;
	add.s32 	%r2, %r1, -1;
	add.s32 	%r36, %r1, -2;
	and.b32  	%r3, %r2, 15;
	setp.lt.u32 	%p2, %r36, 15;
	mov.b32 	%r164, 0;
	mov.b32 	%r156, 1;
	@%p2 bra 	$L__BB0_5;
	and.b32  	%r4, %r2, -16;
	add.s64 	%rd79, %rd1, 32;
	mov.b32 	%r150, 0;
	mov.u32 	%r164, %r150;
$L__BB0_3:
	.pragma "nounroll";
	add.s32 	%r38, %r150, 1;
	ld.global.u32 	%r39, [%rd79+-28];
	mul.wide.u32 	%rd12, %r164, 4;
	add.s64 	%rd13, %rd1, %rd12;
	ld.global.u32 	%r40, [%rd13];
	setp.gt.s32 	%p3, %r39, %r40;
	selp.b32 	%r41, %r38, %r164, %p3;
	ld.global.u32 	%r42, [%rd79+-24];
	mul.wide.u32 	%rd14, %r41, 4;
	add.s64 	%rd15, %rd1, %rd14;
	ld.global.u32 	%r43, [%rd15];
	setp.gt.s32 	%p4, %r42, %r43;
	add.s32 	%r44, %r150, 2;
	selp.b32 	%r45, %r44, %r41, %p4;
	ld.global.u32 	%r46, [%rd79+-20];
	mul.wide.u32 	%rd16, %r45, 4;
	add.s64 	%rd17, %rd1, %rd16;
	ld.global.u32 	%r47, [%rd17];
	setp.gt.s32 	%p5, %r46, %r47;
	add.s32 	%r48, %r150, 3;
	selp.b32 	%r49, %r48, %r45, %p5;
	ld.global.u32 	%r50, [%rd79+-16];
	mul.wide.u32 	%rd18, %r49, 4;
	add.s64 	%rd19, %rd1, %rd18;
	ld.global.u32 	%r51, [%rd19];
	setp.gt.s32 	%p6, %r50, %r51;
	add.s32 	%r52, %r150, 4;
	selp.b32 	%r53, %r52, %r49, %p6;
	ld.global.u32 	%r54, [%rd79+-12];
	mul.wide.u32 	%rd20, %r53, 4;
	add.s64 	%rd21, %rd1, %rd20;
	ld.global.u32 	%r55, [%rd21];
	setp.gt.s32 	%p7, %r54, %r55;
	add.s32 	%r56, %r150, 5;
	selp.b32 	%r57, %r56, %r53, %p7;
	ld.global.u32 	%r58, [%rd79+-8];
	mul.wide.u32 	%rd22, %r57, 4;
	add.s64 	%rd23, %rd1, %rd22;
	ld.global.u32 	%r59, [%rd23];
	setp.gt.s32 	%p8, %r58, %r59;
	add.s32 	%r60, %r150, 6;
	selp.b32 	%r61, %r60, %r57, %p8;
	ld.global.u32 	%r62, [%rd79+-4];
	mul.wide.u32 	%rd24, %r61, 4;
	add.s64 	%rd25, %rd1, %rd24;
	ld.global.u32 	%r63, [%rd25];
	setp.gt.s32 	%p9, %r62, %r63;
	add.s32 	%r64, %r150, 7;
	selp.b32 	%r65, %r64, %r61, %p9;
	ld.global.u32 	%r66, [%rd79];
	mul.wide.u32 	%rd26, %r65, 4;
	add.s64 	%rd27, %rd1, %rd26;
	ld.global.u32 	%r67, [%rd27];
	setp.gt.s32 	%p10, %r66, %r67;
	add.s32 	%r68, %r150, 8;
	selp.b32 	%r69, %r68, %r65, %p10;
	ld.global.u32 	%r70, [%rd79+4];
	mul.wide.u32 	%rd28, %r69, 4;
	add.s64 	%rd29, %rd1, %rd28;
	ld.global.u32 	%r71, [%rd29];
	setp.gt.s32 	%p11, %r70, %r71;
	add.s32 	%r72, %r150, 9;
	selp.b32 	%r73, %r72, %r69, %p11;
	ld.global.u32 	%r74, [%rd79+8];
	mul.wide.u32 	%rd30, %r73, 4;
	add.s64 	%rd31, %rd1, %rd30;
	ld.global.u32 	%r75, [%rd31];
	setp.gt.s32 	%p12, %r74, %r75;
	add.s32 	%r76, %r150, 10;
	selp.b32 	%r77, %r76, %r73, %p12;
	ld.global.u32 	%r78, [%rd79+12];
	mul.wide.u32 	%rd32, %r77, 4;
	add.s64 	%rd33, %rd1, %rd32;
	ld.global.u32 	%r79, [%rd33];
	setp.gt.s32 	%p13, %r78, %r79;
	add.s32 	%r80, %r150, 11;
	selp.b32 	%r81, %r80, %r77, %p13;
	ld.global.u32 	%r82, [%rd79+16];
	mul.wide.u32 	%rd34, %r81, 4;
	add.s64 	%rd35, %rd1, %rd34;
	ld.global.u32 	%r83, [%rd35];
	setp.gt.s32 	%p14, %r82, %r83;
	add.s32 	%r84, %r150, 12;
	selp.b32 	%r85, %r84, %r81, %p14;
	ld.global.u32 	%r86, [%rd79+20];
	mul.wide.u32 	%rd36, %r85, 4;
	add.s64 	%rd37, %rd1, %rd36;
	ld.global.u32 	%r87, [%rd37];
	setp.gt.s32 	%p15, %r86, %r87;
	add.s32 	%r88, %r150, 13;
	selp.b32 	%r89, %r88, %r85, %p15;
	ld.global.u32 	%r90, [%rd79+24];
	mul.wide.u32 	%rd38, %r89, 4;
	add.s64 	%rd39, %rd1, %rd38;
	ld.global.u32 	%r91, [%rd39];
	setp.gt.s32 	%p16, %r90, %r91;
	add.s32 	%r92, %r150, 14;
	selp.b32 	%r93, %r92, %r89, %p16;
	ld.global.u32 	%r94, [%rd79+28];
	mul.wide.u32 	%rd40, %r93, 4;
	add.s64 	%rd41, %rd1, %rd40;
	ld.global.u32 	%r95, [%rd41];
	setp.gt.s32 	%p17, %r94, %r95;
	add.s32 	%r96, %r150, 15;
	selp.b32 	%r97, %r96, %r93, %p17;
	ld.global.u32 	%r98, [%rd79+32];
	mul.wide.u32 	%rd42, %r97, 4;
	add.s64 	%rd43, %rd1, %rd42;
	ld.global.u32 	%r99, [%rd43];
	setp.gt.s32 	%p18, %r98, %r99;
	add.s32 	%r150, %r150, 16;
	selp.b32 	%r164, %r150, %r97, %p18;
	add.s64 	%rd79, %rd79, 64;
	setp.ne.s32 	%p19, %r150, %r4;
	@%p19 bra 	$L__BB0_3;
	add.s32 	%r156, %r150, 1;
$L__BB0_5:
	setp.eq.s32 	%p20, %r3, 0;
	@%p20 bra 	$L__BB0_14;
	and.b32  	%r13, %r2, 7;
	setp.lt.u32 	%p21, %r3, 8;
	@%p21 bra 	$L__BB0_8;
	mul.wide.u32 	%rd44, %r156, 4;
	add.s64 	%rd45, %rd1, %rd44;
	ld.global.u32 	%r101, [%rd45];
	mul.wide.u32 	%rd46, %r164, 4;
	add.s64 	%rd47, %rd1, %rd46;
	ld.global.u32 	%r102, [%rd47];
	setp.gt.s32 	%p22, %r101, %r102;
	selp.b32 	%r103, %r156, %r164, %p22;
	add.s32 	%r104, %r156, 1;
	ld.global.u32 	%r105, [%rd45+4];
	mul.wide.u32 	%rd48, %r103, 4;
	add.s64 	%rd49, %rd1, %rd48;
	ld.global.u32 	%r106, [%rd49];
	setp.gt.s32 	%p23, %r105, %r106;
	selp.b32 	%r107, %r104, %r103, %p23;
	add.s32 	%r108, %r156, 2;
	ld.global.u32 	%r109, [%rd45+8];
	mul.wide.u32 	%rd50, %r107, 4;
	add.s64 	%rd51, %rd1, %rd50;
	ld.global.u32 	%r110, [%rd51];
	setp.gt.s32 	%p24, %r109, %r110;
	selp.b32 	%r111, %r108, %r107, %p24;
	add.s32 	%r112, %r156, 3;
	ld.global.u32 	%r113, [%rd45+12];
	mul.wide.u32 	%rd52, %r111, 4;
	add.s64 	%rd53, %rd1, %rd52;
	ld.global.u32 	%r114, [%rd53];
	setp.gt.s32 	%p25, %r113, %r114;
	selp.b32 	%r115, %r112, %r111, %p25;
	add.s32 	%r116, %r156, 4;
	ld.global.u32 	%r117, [%rd45+16];
	mul.wide.u32 	%rd54, %r115, 4;
	add.s64 	%rd55, %rd1, %rd54;
	ld.global.u32 	%r118, [%rd55];
	setp.gt.s32 	%p26, %r117, %r118;
	selp.b32 	%r119, %r116, %r115, %p26;
	add.s32 	%r120, %r156, 5;
	ld.global.u32 	%r121, [%rd45+20];
	mul.wide.u32 	%rd56, %r119, 4;
	add.s64 	%rd57, %rd1, %rd56;
	ld.global.u32 	%r122, [%rd57];
	setp.gt.s32 	%p27, %r121, %r122;
	selp.b32 	%r123, %r120, %r119, %p27;
	add.s32 	%r124, %r156, 6;
	ld.global.u32 	%r125, [%rd45+24];
	mul.wide.u32 	%rd58, %r123, 4;
	add.s64 	%rd59, %rd1, %rd58;
	ld.global.u32 	%r126, [%rd59];
	setp.gt.s32 	%p28, %r125, %r126;
	selp.b32 	%r127, %r124, %r123, %p28;
	add.s32 	%r128, %r156, 7;
	ld.global.u32 	%r129, [%rd45+28];
	mul.wide.u32 	%rd60, %r127, 4;
	add.s64 	%rd61, %rd1, %rd60;
	ld.global.u32 	%r130, [%rd61];
	setp.gt.s32 	%p29, %r129, %r130;
	selp.b32 	%r164, %r128, %r127, %p29;
	add.s32 	%r156, %r156, 8;
$L__BB0_8:
	setp.eq.s32 	%p30, %r13, 0;
	@%p30 bra 	$L__BB0_14;
	and.b32  	%r19, %r2, 3;
	setp.lt.u32 	%p31, %r13, 4;
	@%p31 bra 	$L__BB0_11;
	mul.wide.u32 	%rd62, %r156, 4;
	add.s64 	%rd63, %rd1, %rd62;
	ld.global.u32 	%r132, [%rd63];
	mul.wide.u32 	%rd64, %r164, 4;
	add.s64 	%rd65, %rd1, %rd64;
	ld.global.u32 	%r133, [%rd65];
	setp.gt.s32 	%p32, %r132, %r133;
	selp.b32 	%r134, %r156, %r164, %p32;
	add.s32 	%r135, %r156, 1;
	ld.global.u32 	%r136, [%rd63+4];
	mul.wide.u32 	%rd66, %r134, 4;
	add.s64 	%rd67, %rd1, %rd66;
	ld.global.u32 	%r137, [%rd67];
	setp.gt.s32 	%p33, %r136, %r137;
	selp.b32 	%r138, %r135, %r134, %p33;
	add.s32 	%r139, %r156, 2;
	ld.global.u32 	%r140, [%rd63+8];
	mul.wide.u32 	%rd68, %r138, 4;
	add.s64 	%rd69, %rd1, %rd68;
	ld.global.u32 	%r141, [%rd69];
	setp.gt.s32 	%p34, %r140, %r141;
	selp.b32 	%r142, %r139, %r138, %p34;
	add.s32 	%r143, %r156, 3;
	ld.global.u32 	%r144, [%rd63+12];
	mul.wide.u32 	%rd70, %r142, 4;
	add.s64 	%rd71, %rd1, %rd70;
	ld.global.u32 	%r145, [%rd71];
	setp.gt.s32 	%p35, %r144, %r145;
	selp.b32 	%r164, %r143, %r142, %p35;
	add.s32 	%r156, %r156, 4;
$L__BB0_11:
	setp.eq.s32 	%p36, %r19, 0;
	@%p36 bra 	$L__BB0_14;
	mul.wide.u32 	%rd72, %r156, 4;
	add.s64 	%rd80, %rd1, %rd72;
	neg.s32 	%r161, %r19;
$L__BB0_13:
	.pragma "nounroll";
	ld.global.u32 	%r146, [%rd80];
	mul.wide.u32 	%rd73, %r164, 4;
	add.s64 	%rd74, %rd1, %rd73;
	ld.global.u32 	%r147, [%rd74];
	setp.gt.s32 	%p37, %r146, %r147;
	selp.b32 	%r164, %r156, %r164, %p37;
	add.s32 	%r156, %r156, 1;
	add.s64 	%rd80, %rd80, 4;
	add.s32 	%r161, %r161, 1;
	setp.ne.s32 	%p38, %r161, 0;
	@%p38 bra 	$L__BB0_13;
$L__BB0_14:
	cvt.u64.u32 	%rd81, %r164;
$L__BB0_15:
	shl.b64 	%rd75, %rd81, 2;
	add.s64 	%rd76, %rd1, %rd75;
	ld.global.u32 	%r148, [%rd76];
	mul.wide.u32 	%rd77, %r1, 4;
	add.s64 	%rd78, %rd1, %rd77;
	ld.global.u32 	%r149, [%rd78];
	st.global.u32 	[%rd76], %r149;
	st.global.u32 	[%rd78], %r148;
	bar.sync 	0;
	ret;

}


// ===== COMPILED SASS (sm_100) =====

	.target	sm_100

	.elftype	@"ET_EXEC"


//--------------------- .note.nv.tkinfo           --------------------------
	.section	.note.nv.tkinfo,"",@"SHT_NOTE"
	.sectionflags	@"SHF_NOTE_NV_TKINFO"
	.tkinfo
        /*0018*/ 	.word	0x00000002
        /*0030*/ 	.string	""
        /*0030*/ 	.string	"ptxas"
        /*0030*/ 	.string	"Cuda compilation tools, release 13.0, V13.0.88"
        /*0030*/ 	.string	"Build cuda_13.0.r13.0/compiler.36424714_0"
        /*0030*/ 	.string	"-arch sm_100 -m 64 "



//--------------------- .note.nv.cuinfo           --------------------------
	.section	.note.nv.cuinfo,"",@"SHT_NOTE"
	.sectionflags	@"SHF_NOTE_NV_CUINFO"
        /*0018*/ 	.short	0x0002
        /*001a*/ 	.short	0x0064
        /*001c*/ 	.short	0x0082
	.zero		2


//--------------------- .nv.info                  --------------------------
	.section	.nv.info,"",@"SHT_CUDA_INFO"
	.align	4


	//----- nvinfo : EIATTR_REGCOUNT
	.align		4
        /*0000*/ 	.byte	0x04, 0x2f
        /*0002*/ 	.short	(.L_1 - .L_0)
	.align		4
.L_0:
        /*0004*/ 	.word	index@(_Z4sortPii)
        /*0008*/ 	.word	0x00000014


	//----- nvinfo : EIATTR_FRAME_SIZE
	.align		4
.L_1:
        /*000c*/ 	.byte	0x04, 0x11
        /*000e*/ 	.short	(.L_3 - .L_2)
	.align		4
.L_2:
        /*0010*/ 	.word	index@(_Z4sortPii)
        /*0014*/ 	.word	0x00000000


	//----- nvinfo : EIATTR_MIN_STACK_SIZE
	.align		4
.L_3:
        /*0018*/ 	.byte	0x04, 0x12
        /*001a*/ 	.short	(.L_5 - .L_4)
	.align		4
.L_4:
        /*001c*/ 	.word	index@(_Z4sortPii)
        /*0020*/ 	.word	0x00000000
.L_5:


//--------------------- .nv.compat                --------------------------
	.section	.nv.compat,"",@"SHT_CUDA_COMPAT_INFO"
	.align	4
        /*0000*/ 	.byte	0x02, 0x09, 0x00, 0x00, 0x02, 0x02, 0x01, 0x00, 0x02, 0x05, 0x05, 0x00, 0x03, 0x07, 0x01, 0x01
        /*0010*/ 	.byte	0x02, 0x03, 0x00, 0x00, 0x02, 0x06, 0x01, 0x00, 0x04, 0x0b, 0x08, 0x00, 0x09, 0x00, 0x00, 0x00
        /*0020*/ 	.byte	0x00, 0x00, 0x00, 0x00


//--------------------- .nv.info._Z4sortPii       --------------------------
	.section	.nv.info._Z4sortPii,"",@"SHT_CUDA_INFO"
	.sectionflags	@""
	.align	4


	//----- nvinfo : EIATTR_CUDA_API_VERSION
	.align		4
        /*0000*/ 	.byte	0x04, 0x37
        /*0002*/ 	.short	(.L_7 - .L_6)
.L_6:
        /*0004*/ 	.word	0x00000082


	//----- nvinfo : EIATTR_KPARAM_INFO
	.align		4
.L_7:
        /*0008*/ 	.byte	0x04, 0x17
        /*000a*/ 	.short	(.L_9 - .L_8)
.L_8:
        /*000c*/ 	.word	0x00000000
        /*0010*/ 	.short	0x0001
        /*0012*/ 	.short	0x0008
        /*0014*/ 	.byte	0x00, 0xf0, 0x11, 0x00


	//----- nvinfo : EIATTR_KPARAM_INFO
	.align		4
.L_9:
        /*0018*/ 	.byte	0x04, 0x17
        /*001a*/ 	.short	(.L_11 - .L_10)
.L_10:
        /*001c*/ 	.word	0x00000000
        /*0020*/ 	.short	0x0000
        /*0022*/ 	.short	0x0000
        /*0024*/ 	.byte	0x00, 0xf5, 0x21, 0x00


	//----- nvinfo : EIATTR_SPARSE_MMA_MASK
	.align		4
.L_11:
        /*0028*/ 	.byte	0x03, 0x50
        /*002a*/ 	.short	0x0000


	//----- nvinfo : EIATTR_MAXREG_COUNT
	.align		4
        /*002c*/ 	.byte	0x03, 0x1b
        /*002e*/ 	.short	0x00ff


	//----- nvinfo : EIATTR_NUM_BARRIERS
	.align		4
        /*0030*/ 	.byte	0x02, 0x4c
        /*0032*/ 	.byte	0x01
	.zero		1


	//----- nvinfo : EIATTR_MERCURY_ISA_VERSION
	.align		4
        /*0034*/ 	.byte	0x03, 0x5f
        /*0036*/ 	.short	0x0101


	//----- nvinfo : EIATTR_VRC_CTA_INIT_COUNT
	.align		4
        /*0038*/ 	.byte	0x02, 0x4a
	.zero		1
	.zero		1


	//----- nvinfo : EIATTR_EXIT_INSTR_OFFSETS
	.align		4
        /*003c*/ 	.byte	0x04, 0x1c
        /*003e*/ 	.short	(.L_13 - .L_12)


	//   ....[0]....
.L_12:
        /*0040*/ 	.word	0x00000e40


	//----- nvinfo : EIATTR_CRS_STACK_SIZE
	.align		4
.L_13:
        /*0044*/ 	.byte	0x04, 0x1e
        /*0046*/ 	.short	(.L_15 - .L_14)
.L_14:
        /*0048*/ 	.word	0x00000000


	//----- nvinfo : EIATTR_CBANK_PARAM_SIZE
	.align		4
.L_15:
        /*004c*/ 	.byte	0x03, 0x19
        /*004e*/ 	.short	0x000c


	//----- nvinfo : EIATTR_PARAM_CBANK
	.align		4
        /*0050*/ 	.byte	0x04, 0x0a
        /*0052*/ 	.short	(.L_17 - .L_16)
	.align		4
.L_16:
        /*0054*/ 	.word	index@(.nv.constant0._Z4sortPii)
        /*0058*/ 	.short	0x0380
        /*005a*/ 	.short	0x000c


	//----- nvinfo : EIATTR_SW_WAR
	.align		4
.L_17:
        /*005c*/ 	.byte	0x04, 0x36
        /*005e*/ 	.short	(.L_19 - .L_18)
.L_18:
        /*0060*/ 	.word	0x00000008
.L_19:


//--------------------- .nv.callgraph             --------------------------
	.section	.nv.callgraph,"",@"SHT_CUDA_CALLGRAPH"
	.align	4
	.sectionentsize	8
	.align		4
        /*0000*/ 	.word	0x00000000
	.align		4
        /*0004*/ 	.word	0xffffffff
	.align		4
        /*0008*/ 	.word	0x00000000
	.align		4
        /*000c*/ 	.word	0xfffffffe
	.align		4
        /*0010*/ 	.word	0x00000000
	.align		4
        /*0014*/ 	.word	0xfffffffd
	.align		4
        /*0018*/ 	.word	0x00000000
	.align		4
        /*001c*/ 	.word	0xfffffffc


//--------------------- .text._Z4sortPii          --------------------------
	.section	.text._Z4sortPii,"ax",@progbits
	.align	128
        .global         _Z4sortPii
        .type           _Z4sortPii,@function
        .size           _Z4sortPii,(.L_x_14 - _Z4sortPii)
        .other          _Z4sortPii,@"STO_CUDA_ENTRY STV_DEFAULT"
_Z4sortPii:
.text._Z4sortPii:
[----:B------:R-:W-:Y:S01]  /*0000*/  LDC R1, c[0x0][0x37c] ;  /* 0x0000df00ff017b82 */ /* 0x000fe20000000800 */
[----:B------:R-:W0:Y:S01]  /*0010*/  S2R R0, SR_TID.X ;  /* 0x0000000000007919 */ /* 0x000e220000002100 */
[----:B------:R-:W1:Y:S01]  /*0020*/  LDCU.64 UR6, c[0x0][0x358] ;  /* 0x00006b00ff0677ac */ /* 0x000e620008000a00 */
[----:B------:R-:W-:Y:S01]  /*0030*/  BSSY.RECONVERGENT B0, `(.L_x_0) ;  /* 0x00000d6000007945 */ /* 0x000fe20003800200 */
[----:B------:R-:W-:Y:S02]  /*0040*/  CS2R R2, SRZ ;  /* 0x0000000000027805 */ /* 0x000fe4000001ff00 */
[----:B0-----:R-:W-:-:S13]  /*0050*/  ISETP.GE.U32.AND P0, PT, R0, 0x2, PT ;  /* 0x000000020000780c */ /* 0x001fda0003f06070 */
[----:B-1----:R-:W-:Y:S05]  /*0060*/  @!P0 BRA `(.L_x_1) ;  /* 0x0000000c00488947 */ /* 0x002fea0003800000 */
[----:B------:R-:W-:Y:S01]  /*0070*/  VIADD R2, R0, 0xfffffffe ;  /* 0xfffffffe00027836 */ /* 0x000fe20000000000 */
[----:B------:R-:W-:Y:S01]  /*0080*/  BSSY.RECONVERGENT B1, `(.L_x_2) ;  /* 0x000006a000017945 */ /* 0x000fe20003800200 */
[----:B------:R-:W-:Y:S02]  /*0090*/  HFMA2 R9, -RZ, RZ, 0, 5.9604644775390625e-08 ;  /* 0x00000001ff097431 */ /* 0x000fe400000001ff */
[----:B------:R-:W-:Y:S01]  /*00a0*/  IMAD.MOV.U32 R3, RZ, RZ, RZ ;  /* 0x000000ffff037224 */ /* 0x000fe200078e00ff */
[----:B------:R-:W-:Y:S01]  /*00b0*/  ISETP.GE.U32.AND P0, PT, R2, 0xf, PT ;  /* 0x0000000f0200780c */ /* 0x000fe20003f06070 */
[----:B------:R-:W-:-:S05]  /*00c0*/  VIADD R2, R0, 0xffffffff ;  /* 0xffffffff00027836 */ /* 0x000fca0000000000 */
[----:B------:R-:W-:-:S07]  /*00d0*/  LOP3.LUT R16, R2, 0xf, RZ, 0xc0, !PT ;  /* 0x0000000f02107812 */ /* 0x000fce00078ec0ff */
[----:B------:R-:W-:Y:S05]  /*00e0*/  @!P0 BRA `(.L_x_3) ;  /* 0x00000004008c8947 */ /* 0x000fea0003800000 */
[----:B------:R-:W0:Y:S01]  /*00f0*/  LDCU.64 UR4, c[0x0][0x380] ;  /* 0x00007000ff0477ac */ /* 0x000e220008000a00 */
[----:B------:R-:W-:Y:S01]  /*0100*/  BSSY.RECONVERGENT B2, `(.L_x_4) ;  /* 0x0000060000027945 */ /* 0x000fe20003800200 */
[----:B------:R-:W-:Y:S01]  /*0110*/  LOP3.LUT R8, R2, 0xfffffff0, RZ, 0xc0, !PT ;  /* 0xfffffff002087812 */ /* 0x000fe200078ec0ff */
[----:B------:R-:W-:Y:S02]  /*0120*/  IMAD.MOV.U32 R9, RZ, RZ, RZ ;  /* 0x000000ffff097224 */ /* 0x000fe400078e00ff */
[----:B------:R-:W-:Y:S01]  /*0130*/  IMAD.MOV.U32 R3, RZ, RZ, RZ ;  /* 0x000000ffff037224 */ /* 0x000fe200078e00ff */
[----:B0-----:R-:W-:-:S04]  /*0140*/  UIADD3 UR4, UP0, UPT, UR4, 0x20, URZ ;  /* 0x0000002004047890 */ /* 0x001fc8000ff1e0ff */
[----:B------:R-:W-:Y:S02]  /*0150*/  UIADD3.X UR5, UPT, UPT, URZ, UR5, URZ, UP0, !UPT ;  /* 0x00000005ff057290 */ /* 0x000fe400087fe4ff */
[----:B------:R-:W-:-:S04]  /*0160*/  MOV R12, UR4 ;  /* 0x00000004000c7c02 */ /* 0x000fc80008000f00 */
[----:B------:R-:W-:-:S07]  /*0170*/  IMAD.U32 R13, RZ, RZ, UR5 ;  /* 0x00000005ff0d7e24 */ /* 0x000fce000f8e00ff */
.L_x_5:
[----:B------:R-:W0:Y:S01]  /*0180*/  LDC.64 R4, c[0x0][0x380] ;  /* 0x0000e000ff047b82 */ /* 0x000e220000000a00 */
[----:B------:R-:W-:Y:S01]  /*0190*/  IMAD.MOV.U32 R6, RZ, RZ, R12 ;  /* 0x000000ffff067224 */ /* 0x000fe200078e000c */
[----:B------:R-:W-:-:S05]  /*01a0*/  MOV R7, R13 ;  /* 0x0000000d00077202 */ /* 0x000fca0000000f00 */
[----:B------:R-:W2:Y:S04]  /*01b0*/  LDG.E R12, desc[UR6][R6.64+-0x1c] ;  /* 0xffffe406060c7981 */ /* 0x000ea8000c1e1900 */
[----:B------:R-:W3:Y:S04]  /*01c0*/  LDG.E R14, desc[UR6][R6.64+-0x18] ;  /* 0xffffe806060e7981 */ /* 0x000ee8000c1e1900 */
[----:B------:R-:W4:Y:S01]  /*01d0*/  LDG.E R17, desc[UR6][R6.64+-0x14] ;  /* 0xffffec0606117981 */ /* 0x000f22000c1e1900 */
[----:B0-----:R-:W-:-:S06]  /*01e0*/  IMAD.WIDE.U32 R10, R3, 0x4, R4 ;  /* 0x00000004030a7825 */ /* 0x001fcc00078e0004 */
[----:B------:R-:W2:Y:S02]  /*01f0*/  LDG.E R11, desc[UR6][R10.64] ;  /* 0x000000060a0b7981 */ /* 0x000ea4000c1e1900 */
[----:B--2---:R-:W-:-:S13]  /*0200*/  ISETP.GT.AND P0, PT, R12, R11, PT ;  /* 0x0000000b0c00720c */ /* 0x004fda0003f04270 */
[----:B------:R-:W-:-:S04]  /*0210*/  @P0 VIADD R3, R9, 0x1 ;  /* 0x0000000109030836 */ /* 0x000fc80000000000 */
[----:B------:R-:W-:-:S06]  /*0220*/  IMAD.WIDE.U32 R12, R3, 0x4, R4 ;  /* 0x00000004030c7825 */ /* 0x000fcc00078e0004 */
[----:B------:R-:W3:Y:S02]  /*0230*/  LDG.E R13, desc[UR6][R12.64] ;  /* 0x000000060c0d7981 */ /* 0x000ee4000c1e1900 */
[----:B---3--:R-:W-:-:S13]  /*0240*/  ISETP.GT.AND P0, PT, R14, R13, PT ;  /* 0x0000000d0e00720c */ /* 0x008fda0003f04270 */
[----:B------:R-:W-:-:S04]  /*0250*/  @P0 VIADD R3, R9, 0x2 ;  /* 0x0000000209030836 */ /* 0x000fc80000000000 */
[----:B------:R-:W-:-:S06]  /*0260*/  IMAD.WIDE.U32 R14, R3, 0x4, R4 ;  /* 0x00000004030e7825 */ /* 0x000fcc00078e0004 */
[----:B------:R-:W4:Y:S02]  /*0270*/  LDG.E R14, desc[UR6][R14.64] ;  /* 0x000000060e0e7981 */ /* 0x000f24000c1e1900 */
[----:B----4-:R-:W-:Y:S02]  /*0280*/  ISETP.GT.AND P0, PT, R17, R14, PT ;  /* 0x0000000e1100720c */ /* 0x010fe40003f04270 */
[----:B------:R-:W2:Y:S11]  /*0290*/  LDG.E R17, desc[UR6][R6.64+-0x10] ;  /* 0xfffff00606117981 */ /* 0x000eb6000c1e1900 */
[----:B------:R-:W-:-:S05]  /*02a0*/  @P0 IADD3 R3, PT, PT, R9, 0x3, RZ ;  /* 0x0000000309030810 */ /* 0x000fca0007ffe0ff */
[----:B------:R-:W-:-:S06]  /*02b0*/  IMAD.WIDE.U32 R10, R3, 0x4, R4 ;  /* 0x00000004030a7825 */ /* 0x000fcc00078e0004 */
[----:B------:R-:W2:Y:S02]  /*02c0*/  LDG.E R10, desc[UR6][R10.64] ;  /* 0x000000060a0a7981 */ /* 0x000ea4000c1e1900 */
[----:B--2---:R-:W-:Y:S02]  /*02d0*/  ISETP.GT.AND P0, PT, R17, R10, PT ;  /* 0x0000000a1100720c */ /* 0x004fe40003f04270 */
[----:B------:R-:W2:Y:S11]  /*02e0*/  LDG.E R17, desc[UR6][R6.64+-0xc] ;  /* 0xfffff40606117981 */ /* 0x000eb6000c1e1900 */
[----:B------:R-:W-:-:S04]  /*02f0*/  @P0 VIADD R3, R9, 0x4 ;  /* 0x0000000409030836 */ /* 0x000fc80000000000 */
        /* <DEDUP_REMOVED lines=43> */
[----:B------:R-:W2:Y:S04]  /*05b0*/  LDG.E R17, desc[UR6][R6.64+0x18] ;  /* 0x0000180606117981 */ /* 0x000ea8000c1e1900 */
[----:B------:R-:W3:Y:S07]  /*05c0*/  LDG.E R10, desc[UR6][R6.64+0x20] ;  /* 0x00002006060a7981 */ /* 0x000eee000c1e1900 */
        /* <DEDUP_REMOVED lines=8> */
[----:B--2---:R-:W-:-:S13]  /*0650*/  ISETP.GT.AND P0, PT, R17, R14, PT ;  /* 0x0000000e1100720c */ /* 0x004fda0003f04270 */
[----:B------:R-:W-:-:S05]  /*0660*/  @P0 IADD3 R3, PT, PT, R9, 0xf, RZ ;  /* 0x0000000f09030810 */ /* 0x000fca0007ffe0ff */
[----:B------:R-:W-:-:S06]  /*0670*/  IMAD.WIDE.U32 R4, R3, 0x4, R4 ;  /* 0x0000000403047825 */ /* 0x000fcc00078e0004 */
[----:B------:R-:W3:Y:S01]  /*0680*/  LDG.E R5, desc[UR6][R4.64] ;  /* 0x0000000604057981 */ /* 0x000ee2000c1e1900 */
[----:B------:R-:W-:-:S05]  /*0690*/  VIADD R9, R9, 0x10 ;  /* 0x0000001009097836 */ /* 0x000fca0000000000 */
[----:B------:R-:W-:Y:S02]  /*06a0*/  ISETP.NE.AND P1, PT, R9, R8, PT ;  /* 0x000000080900720c */ /* 0x000fe40003f25270 */
[----:B------:R-:W-:-:S05]  /*06b0*/  IADD3 R12, P2, PT, R6, 0x40, RZ ;  /* 0x00000040060c7810 */ /* 0x000fca0007f5e0ff */
[----:B------:R-:W-:Y:S01]  /*06c0*/  IMAD.X R13, RZ, RZ, R7, P2 ;  /* 0x000000ffff0d7224 */ /* 0x000fe200010e0607 */
[----:B---3--:R-:W-:-:S04]  /*06d0*/  ISETP.GT.AND P0, PT, R10, R5, PT ;  /* 0x000000050a00720c */ /* 0x008fc80003f04270 */
[----:B------:R-:W-:Y:S01]  /*06e0*/  SEL R3, R9, R3, P0 ;  /* 0x0000000309037207 */ /* 0x000fe20000000000 */
[----:B------:R-:W-:Y:S08]  /*06f0*/  @P1 BRA `(.L_x_5) ;  /* 0xfffffff800a01947 */ /* 0x000ff0000383ffff */
[----:B------:R-:W-:Y:S05]  /*0700*/  BSYNC.RECONVERGENT B2 ;  /* 0x0000000000027941 */ /* 0x000fea0003800200 */
.L_x_4:
[----:B------:R-:W-:-:S07]  /*0710*/  IADD3 R9, PT, PT, R9, 0x1, RZ ;  /* 0x0000000109097810 */ /* 0x000fce0007ffe0ff */
.L_x_3:
[----:B------:R-:W-:Y:S05]  /*0720*/  BSYNC.RECONVERGENT B1 ;  /* 0x0000000000017941 */ /* 0x000fea0003800200 */
.L_x_2:
[----:B------:R-:W-:Y:S01]  /*0730*/  ISETP.NE.AND P0, PT, R16, RZ, PT ;  /* 0x000000ff1000720c */ /* 0x000fe20003f05270 */
[----:B------:R-:W-:-:S12]  /*0740*/  BSSY.RECONVERGENT B1, `(.L_x_6) ;  /* 0x0000062000017945 */ /* 0x000fd80003800200 */
[----:B------:R-:W-:Y:S05]  /*0750*/  @!P0 BRA `(.L_x_7) ;  /* 0x0000000400808947 */ /* 0x000fea0003800000 */
[----:B------:R-:W-:Y:S01]  /*0760*/  ISETP.GE.U32.AND P1, PT, R16, 0x8, PT ;  /* 0x000000081000780c */ /* 0x000fe20003f26070 */
[----:B------:R-:W-:Y:S01]  /*0770*/  BSSY.RECONVERGENT B2, `(.L_x_8) ;  /* 0x000002f000027945 */ /* 0x000fe20003800200 */
[----:B------:R-:W-:-:S04]  /*0780*/  LOP3.LUT R17, R2, 0x7, RZ, 0xc0, !PT ;  /* 0x0000000702117812 */ /* 0x000fc800078ec0ff */
[----:B------:R-:W-:-:S07]  /*0790*/  ISETP.NE.AND P0, PT, R17, RZ, PT ;  /* 0x000000ff1100720c */ /* 0x000fce0003f05270 */
[----:B------:R-:W-:Y:S06]  /*07a0*/  @!P1 BRA `(.L_x_9) ;  /* 0x0000000000ac9947 */ /* 0x000fec0003800000 */
[----:B------:R-:W0:Y:S02]  /*07b0*/  LDC.64 R6, c[0x0][0x380] ;  /* 0x0000e000ff067b82 */ /* 0x000e240000000a00 */
[----:B0-----:R-:W-:-:S04]  /*07c0*/  IMAD.WIDE.U32 R10, R3, 0x4, R6 ;  /* 0x00000004030a7825 */ /* 0x001fc800078e0006 */
[C---:B------:R-:W-:Y:S02]  /*07d0*/  IMAD.WIDE.U32 R4, R9.reuse, 0x4, R6 ;  /* 0x0000000409047825 */ /* 0x040fe400078e0006 */
[----:B------:R-:W2:Y:S04]  /*07e0*/  LDG.E R11, desc[UR6][R10.64] ;  /* 0x000000060a0b7981 */ /* 0x000ea8000c1e1900 */
[----:B------:R-:W2:Y:S02]  /*07f0*/  LDG.E R8, desc[UR6][R4.64] ;  /* 0x0000000604087981 */ /* 0x000ea4000c1e1900 */
[----:B--2---:R-:W-:Y:S02]  /*0800*/  ISETP.GT.AND P1, PT, R8, R11, PT ;  /* 0x0000000b0800720c */ /* 0x004fe40003f24270 */
[----:B------:R-:W2:Y:S02]  /*0810*/  LDG.E R8, desc[UR6][R4.64+0x4] ;  /* 0x0000040604087981 */ /* 0x000ea4000c1e1900 */
[----:B------:R-:W-:-:S05]  /*0820*/  SEL R3, R9, R3, P1 ;  /* 0x0000000309037207 */ /* 0x000fca0000800000 */
        /* <DEDUP_REMOVED lines=32> */
[----:B--2---:R-:W-:-:S13]  /*0a30*/  ISETP.GT.AND P1, PT, R8, R7, PT ;  /* 0x000000070800720c */ /* 0x004fda0003f24270 */
[C---:B------:R-:W-:Y:S02]  /*0a40*/  @P1 VIADD R3, R9.reuse, 0x7 ;  /* 0x0000000709031836 */ /* 0x040fe40000000000 */
[----:B------:R-:W-:-:S07]  /*0a50*/  VIADD R9, R9, 0x8 ;  /* 0x0000000809097836 */ /* 0x000fce0000000000 */
.L_x_9:
[----:B------:R-:W-:Y:S05]  /*0a60*/  BSYNC.RECONVERGENT B2 ;  /* 0x0000000000027941 */ /* 0x000fea0003800200 */
.L_x_8:
        /* <DEDUP_REMOVED lines=27> */
[C---:B------:R-:W-:Y:S01]  /*0c20*/  @P1 VIADD R3, R9.reuse, 0x3 ;  /* 0x0000000309031836 */ /* 0x040fe20000000000 */
[----:B------:R-:W-:-:S07]  /*0c30*/  IADD3 R9, PT, PT, R9, 0x4, RZ ;  /* 0x0000000409097810 */ /* 0x000fce0007ffe0ff */
.L_x_11:
[----:B------:R-:W-:Y:S05]  /*0c40*/  BSYNC.RECONVERGENT B2 ;  /* 0x0000000000027941 */ /* 0x000fea0003800200 */
.L_x_10:
[----:B------:R-:W-:Y:S05]  /*0c50*/  @!P0 BRA `(.L_x_7) ;  /* 0x0000000000408947 */ /* 0x000fea0003800000 */
[----:B------:R-:W0:Y:S01]  /*0c60*/  LDC.64 R6, c[0x0][0x380] ;  /* 0x0000e000ff067b82 */ /* 0x000e220000000a00 */
[----:B------:R-:W-:Y:S02]  /*0c70*/  IMAD.MOV R2, RZ, RZ, -R2 ;  /* 0x000000ffff027224 */ /* 0x000fe400078e0a02 */
[----:B0-----:R-:W-:-:S04]  /*0c80*/  IMAD.WIDE.U32 R4, R9, 0x4, R6 ;  /* 0x0000000409047825 */ /* 0x001fc800078e0006 */
[----:B------:R-:W-:-:S07]  /*0c90*/  IMAD.MOV.U32 R8, RZ, RZ, R4 ;  /* 0x000000ffff087224 */ /* 0x000fce00078e0004 */
.L_x_12:
[----:B------:R-:W-:Y:S01]  /*0ca0*/  IMAD.WIDE.U32 R10, R3, 0x4, R6 ;  /* 0x00000004030a7825 */ /* 0x000fe200078e0006 */
[----:B------:R-:W-:-:S05]  /*0cb0*/  MOV R4, R8 ;  /* 0x0000000800047202 */ /* 0x000fca0000000f00 */
[----:B------:R-:W2:Y:S04]  /*0cc0*/  LDG.E R11, desc[UR6][R10.64] ;  /* 0x000000060a0b7981 */ /* 0x000ea8000c1e1900 */
[----:B------:R0:W2:Y:S01]  /*0cd0*/  LDG.E R4, desc[UR6][R4.64] ;  /* 0x0000000604047981 */ /* 0x0000a2000c1e1900 */
[----:B------:R-:W-:-:S05]  /*0ce0*/  VIADD R2, R2, 0x1 ;  /* 0x0000000102027836 */ /* 0x000fca0000000000 */
[----:B------:R-:W-:Y:S02]  /*0cf0*/  ISETP.NE.AND P1, PT, R2, RZ, PT ;  /* 0x000000ff0200720c */ /* 0x000fe40003f25270 */
[----:B------:R-:W-:-:S05]  /*0d00*/  IADD3 R8, P2, PT, R8, 0x4, RZ ;  /* 0x0000000408087810 */ /* 0x000fca0007f5e0ff */
[----:B0-----:R-:W-:Y:S01]  /*0d10*/  IMAD.X R5, RZ, RZ, R5, P2 ;  /* 0x000000ffff057224 */ /* 0x001fe200010e0605 */
[----:B--2---:R-:W-:-:S04]  /*0d20*/  ISETP.GT.AND P0, PT, R4, R11, PT ;  /* 0x0000000b0400720c */ /* 0x004fc80003f04270 */
[C---:B------:R-:W-:Y:S02]  /*0d30*/  SEL R3, R9.reuse, R3, P0 ;  /* 0x0000000309037207 */ /* 0x040fe40000000000 */
[----:B------:R-:W-:Y:S01]  /*0d40*/  IADD3 R9, PT, PT, R9, 0x1, RZ ;  /* 0x0000000109097810 */ /* 0x000fe20007ffe0ff */
[----:B------:R-:W-:Y:S06]  /*0d50*/  @P1 BRA `(.L_x_12) ;  /* 0xfffffffc00d01947 */ /* 0x000fec000383ffff */
.L_x_7:
[----:B------:R-:W-:Y:S05]  /*0d60*/  BSYNC.RECONVERGENT B1 ;  /* 0x0000000000017941 */ /* 0x000fea0003800200 */
.L_x_6:
[----:B------:R-:W-:Y:S02]  /*0d70*/  IMAD.MOV.U32 R2, RZ, RZ, R3 ;  /* 0x000000ffff027224 */ /* 0x000fe400078e0003 */
[----:B------:R-:W-:-:S07]  /*0d80*/  HFMA2 R3, -RZ, RZ, 0, 0 ;  /* 0x00000000ff037431 */ /* 0x000fce00000001ff */
.L_x_1:
[----:B------:R-:W-:Y:S05]  /*0d90*/  BSYNC.RECONVERGENT B0 ;  /* 0x0000000000007941 */ /* 0x000fea0003800200 */
.L_x_0:
[----:B------:R-:W0:Y:S01]  /*0da0*/  LDC.64 R6, c[0x0][0x380] ;  /* 0x0000e000ff067b82 */ /* 0x000e220000000a00 */
[----:B------:R-:W1:Y:S02]  /*0db0*/  LDCU.64 UR4, c[0x0][0x380] ;  /* 0x00007000ff0477ac */ /* 0x000e640008000a00 */
[----:B-1----:R-:W-:-:S04]  /*0dc0*/  LEA R4, P0, R2, UR4, 0x2 ;  /* 0x0000000402047c11 */ /* 0x002fc8000f8010ff */
[----:B------:R-:W-:Y:S01]  /*0dd0*/  LEA.HI.X R5, R2, UR5, R3, 0x2, P0 ;  /* 0x0000000502057c11 */ /* 0x000fe200080f1403 */
[----:B0-----:R-:W-:-:S04]  /*0de0*/  IMAD.WIDE.U32 R6, R0, 0x4, R6 ;  /* 0x0000000400067825 */ /* 0x001fc800078e0006 */
[----:B------:R-:W2:Y:S04]  /*0df0*/  LDG.E R3, desc[UR6][R4.64] ;  /* 0x0000000604037981 */ /* 0x000ea8000c1e1900 */
[----:B------:R-:W3:Y:S04]  /*0e00*/  LDG.E R9, desc[UR6][R6.64] ;  /* 0x0000000606097981 */ /* 0x000ee8000c1e1900 */
[----:B---3--:R-:W-:Y:S04]  /*0e10*/  STG.E desc[UR6][R4.64], R9 ;  /* 0x0000000904007986 */ /* 0x008fe8000c101906 */
[----:B--2---:R-:W-:Y:S01]  /*0e20*/  STG.E desc[UR6][R6.64], R3 ;  /* 0x0000000306007986 */ /* 0x004fe2000c101906 */
[----:B------:R-:W-:Y:S06]  /*0e30*/  BAR.SYNC.DEFER_BLOCKING 0x0 ;  /* 0x0000000000007b1d */ /* 0x000fec0000010000 */
[----:B------:R-:W-:Y:S05]  /*0e40*/  EXIT ;  /* 0x000000000000794d */ /* 0x000fea0003800000 */
.L_x_13:
[----:B------:R-:W-:-:S00]  /*0e50*/  BRA `(.L_x_13) ;  /* 0xfffffffc00fc7947 */ /* 0x000fc0000383ffff */
[----:B------:R-:W-:-:S00]  /*0e60*/  NOP ;  /* 0x0000000000007918 */ /* 0x000fc00000000000 */
        /* <DEDUP_REMOVED lines=9> */
.L_x_14:


//--------------------- .nv.shared.reserved.0     --------------------------
	.section	.nv.shared.reserved.0,"aw",@nobits
	.weak		__nv_reservedSMEM_offset_0_alias
	.size		__nv_reservedSMEM_offset_0_alias, 0, 64
	.other		__nv_reservedSMEM_offset_0_alias,@"STO_CUDA_RESERVED_SHARED STV_DEFAULT"
__nv_reservedSMEM_offset_0_alias:
	.zero		0
	.zero		64


//--------------------- .nv.constant0._Z4sortPii  --------------------------
	.section	.nv.constant0._Z4sortPii,"a",@progbits
	.sectionflags	@""
	.align	4
.nv.constant0._Z4sortPii:
	.zero		908


//--------------------- SYMBOLS --------------------------

	.type		.nv.reservedSmem.offset0,@object
	.size		.nv.reservedSmem.offset0,0x4
